//
// Generated by NVIDIA NVVM Compiler
//
// Compiler Build ID: CL-36424714
// Cuda compilation tools, release 13.0, V13.0.88
// Based on NVVM 20.0.0
//

.version 9.0
.target sm_100
.address_size 64

	// .globl	_Z19mma16816NaiveKernelPK6__halfS1_PS_mmm
// _ZZ19mma16816NaiveKernelPK6__halfS1_PS_mmmE7shmem_A has been demoted
// _ZZ19mma16816NaiveKernelPK6__halfS1_PS_mmmE7shmem_B has been demoted
// _ZZ19mma16816NaiveKernelPK6__halfS1_PS_mmmE7shmem_C has been demoted

.visible .entry _Z19mma16816NaiveKernelPK6__halfS1_PS_mmm(
	.param .u64 .ptr .align 1 _Z19mma16816NaiveKernelPK6__halfS1_PS_mmm_param_0,
	.param .u64 .ptr .align 1 _Z19mma16816NaiveKernelPK6__halfS1_PS_mmm_param_1,
	.param .u64 .ptr .align 1 _Z19mma16816NaiveKernelPK6__halfS1_PS_mmm_param_2,
	.param .u64 _Z19mma16816NaiveKernelPK6__halfS1_PS_mmm_param_3,
	.param .u64 _Z19mma16816NaiveKernelPK6__halfS1_PS_mmm_param_4,
	.param .u64 _Z19mma16816NaiveKernelPK6__halfS1_PS_mmm_param_5
)
{
	.local .align 8 .b8 	__local_depot0[40];
	.reg .b64 	%SP;
	.reg .b64 	%SPL;
	.reg .pred 	%p<3>;
	.reg .b32 	%r<116>;
	.reg .b64 	%rd<35>;
	// demoted variable
	.shared .align 2 .b8 _ZZ19mma16816NaiveKernelPK6__halfS1_PS_mmmE7shmem_A[512];
	// demoted variable
	.shared .align 2 .b8 _ZZ19mma16816NaiveKernelPK6__halfS1_PS_mmmE7shmem_B[256];
	// demoted variable
	.shared .align 2 .b8 _ZZ19mma16816NaiveKernelPK6__halfS1_PS_mmmE7shmem_C[256];
	mov.u64 	%SPL, __local_depot0;
	ld.param.u64 	%rd9, [_Z19mma16816NaiveKernelPK6__halfS1_PS_mmm_param_0];
	ld.param.u64 	%rd10, [_Z19mma16816NaiveKernelPK6__halfS1_PS_mmm_param_2];
	ld.param.u64 	%rd11, [_Z19mma16816NaiveKernelPK6__halfS1_PS_mmm_param_5];
	cvta.to.global.u64 	%rd1, %rd10;
	add.u64 	%rd2, %SPL, 0;
	mov.u32 	%r1, %tid.x;
	and.b32  	%r9, %r1, 31;
	cvt.u64.u32 	%rd3, %r9;
	cvta.to.global.u64 	%rd13, %rd9;
	shl.b32 	%r10, %r1, 6;
	cvt.u64.u32 	%rd14, %r10;
	and.b64  	%rd15, %rd14, 1984;
	add.s64 	%rd16, %rd1, %rd15;
	ld.global.u32 	%r2, [%rd16+2];
	ld.global.u32 	%r3, [%rd16+4];
	ld.global.u32 	%r4, [%rd16+6];
	ld.global.u32 	%r11, [%rd16+12];
	st.local.u32 	[%rd2+24], %r11;
	ld.global.u32 	%r5, [%rd16+16];
	ld.global.u32 	%r6, [%rd16+18];
	shr.u32 	%r7, %r9, 1;
	shl.b32 	%r12, %r7, 5;
	mov.u32 	%r13, _ZZ19mma16816NaiveKernelPK6__halfS1_PS_mmmE7shmem_A;
	add.s32 	%r14, %r13, %r12;
	and.b32  	%r8, %r1, 1;
	shl.b32 	%r15, %r1, 4;
	and.b32  	%r16, %r15, 16;
	add.s32 	%r17, %r14, %r16;
	shr.u64 	%rd4, %rd3, 1;
	mul.lo.s64 	%rd5, %rd11, %rd4;
	shl.b64 	%rd17, %rd5, 1;
	add.s64 	%rd18, %rd13, %rd17;
	and.b64  	%rd6, %rd3, 1;
	cvt.u64.u32 	%rd19, %r15;
	and.b64  	%rd20, %rd19, 16;
	add.s64 	%rd21, %rd18, %rd20;
	ld.global.nc.v4.u32 	{%r18, %r19, %r20, %r21}, [%rd21];
	st.shared.v4.u32 	[%r17], {%r18, %r19, %r20, %r21};
	setp.gt.u32 	%p1, %r9, 15;
	@%p1 bra 	$L__BB0_2;
	ld.param.u64 	%rd33, [_Z19mma16816NaiveKernelPK6__halfS1_PS_mmm_param_1];
	cvta.to.global.u64 	%rd22, %rd33;
	mov.u32 	%r23, _ZZ19mma16816NaiveKernelPK6__halfS1_PS_mmmE7shmem_B;
	add.s32 	%r24, %r23, %r12;
	shl.b32 	%r25, %r8, 4;
	add.s32 	%r26, %r24, %r25;
	add.s64 	%rd24, %rd22, %rd17;
	shl.b64 	%rd25, %rd6, 4;
	add.s64 	%rd26, %rd24, %rd25;
	ld.global.nc.v4.u32 	{%r27, %r28, %r29, %r30}, [%rd26];
	st.shared.v4.u32 	[%r26], {%r27, %r28, %r29, %r30};
$L__BB0_2:
	cvt.u32.u64 	%r84, %rd3;
	setp.gt.u32 	%p2, %r84, 15;
	bar.sync 	0;
	shl.b32 	%r85, %r1, 5;
	and.b32  	%r86, %r85, 480;
	add.s32 	%r88, %r13, %r86;
	cvt.u32.u64 	%r89, %rd4;
	shl.b32 	%r90, %r89, 1;
	and.b32  	%r91, %r90, 16;
	add.s32 	%r35, %r88, %r91;
	// begin inline asm
	ldmatrix.sync.aligned.x4.m8n8.shared.b16 {%r31, %r32, %r33, %r34}, [%r35];

	// end inline asm
	shl.b32 	%r92, %r84, 5;
	and.b32  	%r93, %r92, 224;
	mov.u32 	%r94, _ZZ19mma16816NaiveKernelPK6__halfS1_PS_mmmE7shmem_B;
	add.s32 	%r95, %r94, %r93;
	shl.b32 	%r96, %r1, 1;
	and.b32  	%r97, %r96, 16;
	add.s32 	%r38, %r95, %r97;
	// begin inline asm
	ldmatrix.sync.aligned.x2.m8n8.shared.b16 {%r36, %r37}, [%r38];

	// end inline asm
	// begin inline asm
	mma.sync.aligned.m16n8k8.row.col.f16.f16.f16.f16 {%r39, %r40}, {%r31, %r32}, {%r36}, {%r3, %r2};

	// end inline asm
	// begin inline asm
	mma.sync.aligned.m16n8k8.row.col.f16.f16.f16.f16 {%r46, %r47}, {%r33, %r34}, {%r50}, {%r39, %r40};

	// end inline asm
	st.local.u32 	[%rd2+20], %r47;
	add.s32 	%r61, %r39, %r46;
	// begin inline asm
	mma.sync.aligned.m16n8k8.row.col.f32.f16.f16.f32 {%r53, %r54, %r55, %r56}, {%r33, %r34}, {%r59}, {%r39, %r61, %r3, %r4};

	// end inline asm
	st.local.u32 	[%rd2+8], %r54;
	bar.sync 	0;
	// begin inline asm
	mma.sync.aligned.m16n8k16.row.col.f16.f16.f16.f16 {%r64, %r65}, {%r31, %r32, %r33, %r34}, {%r70, %r71}, {%r5, %r6};

	// end inline asm
	st.local.u32 	[%rd2+28], %r64;
	// begin inline asm
	mma.sync.aligned.m16n8k16.row.col.f16.f16.f16.f16 {%r74, %r75}, {%r31, %r32, %r33, %r34}, {%r37, %r81}, {%r64, %r65};

	// end inline asm
	st.local.u32 	[%rd2+12], %r74;
	st.local.u32 	[%rd2+16], %r75;
	add.s32 	%r98, %r39, %r75;
	add.s32 	%r99, %r47, %r53;
	st.local.v2.u32 	[%rd2], {%r98, %r99};
	shl.b64 	%rd27, %rd3, 2;
	and.b64  	%rd28, %rd27, 28;
	add.s64 	%rd29, %rd2, %rd28;
	ld.local.u32 	%r100, [%rd29];
	shl.b32 	%r101, %r84, 2;
	and.b32  	%r102, %r101, 112;
	mov.u32 	%r103, _ZZ19mma16816NaiveKernelPK6__halfS1_PS_mmmE7shmem_C;
	add.s32 	%r104, %r103, %r102;
	shl.b32 	%r105, %r1, 2;
	and.b32  	%r106, %r105, 12;
	add.s32 	%r107, %r104, %r106;
	st.shared.u32 	[%r107], %r100;
	st.shared.u32 	[%r107+128], %r99;
	bar.sync 	0;
	@%p2 bra 	$L__BB0_4;
	ld.param.u64 	%rd34, [_Z19mma16816NaiveKernelPK6__halfS1_PS_mmm_param_4];
	mul.lo.s64 	%rd30, %rd34, %rd3;
	shl.b64 	%rd31, %rd30, 1;
	add.s64 	%rd32, %rd1, %rd31;
	shl.b32 	%r109, %r84, 4;
	add.s32 	%r111, %r103, %r109;
	ld.shared.v4.u32 	{%r112, %r113, %r114, %r115}, [%r111];
	st.global.v4.u32 	[%rd32], {%r112, %r113, %r114, %r115};
$L__BB0_4:
	bar.sync 	0;
	ret;

}


// ===== COMPILED SASS (sm_100) =====

	.target	sm_100

	.elftype	@"ET_EXEC"


//--------------------- .note.nv.tkinfo           --------------------------
	.section	.note.nv.tkinfo,"",@"SHT_NOTE"
	.sectionflags	@"SHF_NOTE_NV_TKINFO"
	.tkinfo
        /*0018*/ 	.word	0x00000002
        /*0030*/ 	.string	""
        /*0030*/ 	.string	"ptxas"
        /*0030*/ 	.string	"Cuda compilation tools, release 13.0, V13.0.88"
        /*0030*/ 	.string	"Build cuda_13.0.r13.0/compiler.36424714_0"
        /*0030*/ 	.string	"-arch sm_100 -m 64 "



//--------------------- .note.nv.cuinfo           --------------------------
	.section	.note.nv.cuinfo,"",@"SHT_NOTE"
	.sectionflags	@"SHF_NOTE_NV_CUINFO"
        /*0018*/ 	.short	0x0002
        /*001a*/ 	.short	0x0064
        /*001c*/ 	.short	0x0082
	.zero		2


//--------------------- .nv.info                  --------------------------
	.section	.nv.info,"",@"SHT_CUDA_INFO"
	.align	4


	//----- nvinfo : EIATTR_REGCOUNT
	.align		4
        /*0000*/ 	.byte	0x04, 0x2f
        /*0002*/ 	.short	(.L_1 - .L_0)
	.align		4
.L_0:
        /*0004*/ 	.word	index@(_Z19mma16816NaiveKernelPK6__halfS1_PS_mmm)
        /*0008*/ 	.word	0x0000001e


	//----- nvinfo : EIATTR_FRAME_SIZE
	.align		4
.L_1:
        /*000c*/ 	.byte	0x04, 0x11
        /*000e*/ 	.short	(.L_3 - .L_2)
	.align		4
.L_2:
        /*0010*/ 	.word	index@(_Z19mma16816NaiveKernelPK6__halfS1_PS_mmm)
        /*0014*/ 	.word	0x00000000


	//----- nvinfo : EIATTR_MIN_STACK_SIZE
	.align		4
.L_3:
        /*0018*/ 	.byte	0x04, 0x12
        /*001a*/ 	.short	(.L_5 - .L_4)
	.align		4
.L_4:
        /*001c*/ 	.word	index@(_Z19mma16816NaiveKernelPK6__halfS1_PS_mmm)
        /*0020*/ 	.word	0x00000000
.L_5:


//--------------------- .nv.compat                --------------------------
	.section	.nv.compat,"",@"SHT_CUDA_COMPAT_INFO"
	.align	4
        /*0000*/ 	.byte	0x02, 0x09, 0x00, 0x00, 0x02, 0x02, 0x01, 0x00, 0x02, 0x05, 0x05, 0x00, 0x03, 0x07, 0x01, 0x01
        /*0010*/ 	.byte	0x02, 0x03, 0x00, 0x00, 0x02, 0x06, 0x01, 0x00, 0x04, 0x0b, 0x08, 0x00, 0x09, 0x00, 0x00, 0x00
        /*0020*/ 	.byte	0x00, 0x00, 0x00, 0x00


//--------------------- .nv.info._Z19mma16816NaiveKernelPK6__halfS1_PS_mmm --------------------------
	.section	.nv.info._Z19mma16816NaiveKernelPK6__halfS1_PS_mmm,"",@"SHT_CUDA_INFO"
	.sectionflags	@""
	.align	4


	//----- nvinfo : EIATTR_CUDA_API_VERSION
	.align		4
        /*0000*/ 	.byte	0x04, 0x37
        /*0002*/ 	.short	(.L_7 - .L_6)
.L_6:
        /*0004*/ 	.word	0x00000082


	//----- nvinfo : EIATTR_KPARAM_INFO
	.align		4
.L_7:
        /*0008*/ 	.byte	0x04, 0x17
        /*000a*/ 	.short	(.L_9 - .L_8)
.L_8:
        /*000c*/ 	.word	0x00000000
        /*0010*/ 	.short	0x0005
        /*0012*/ 	.short	0x0028
        /*0014*/ 	.byte	0x00, 0xf0, 0x21, 0x00


	//----- nvinfo : EIATTR_KPARAM_INFO
	.align		4
.L_9:
        /*0018*/ 	.byte	0x04, 0x17
        /*001a*/ 	.short	(.L_11 - .L_10)
.L_10:
        /*001c*/ 	.word	0x00000000
        /*0020*/ 	.short	0x0004
        /*0022*/ 	.short	0x0020
        /*0024*/ 	.byte	0x00, 0xf0, 0x21, 0x00


	//----- nvinfo : EIATTR_KPARAM_INFO
	.align		4
.L_11:
        /*0028*/ 	.byte	0x04, 0x17
        /*002a*/ 	.short	(.L_13 - .L_12)
.L_12:
        /*002c*/ 	.word	0x00000000
        /*0030*/ 	.short	0x0003
        /*0032*/ 	.short	0x0018
        /*0034*/ 	.byte	0x00, 0xf0, 0x21, 0x00


	//----- nvinfo : EIATTR_KPARAM_INFO
	.align		4
.L_13:
        /*0038*/ 	.byte	0x04, 0x17
        /*003a*/ 	.short	(.L_15 - .L_14)
.L_14:
        /*003c*/ 	.word	0x00000000
        /*0040*/ 	.short	0x0002
        /*0042*/ 	.short	0x0010
        /*0044*/ 	.byte	0x00, 0xf5, 0x21, 0x00


	//----- nvinfo : EIATTR_KPARAM_INFO
	.align		4
.L_15:
        /*0048*/ 	.byte	0x04, 0x17
        /*004a*/ 	.short	(.L_17 - .L_16)
.L_16:
        /*004c*/ 	.word	0x00000000
        /*0050*/ 	.short	0x0001
        /*0052*/ 	.short	0x0008
        /*0054*/ 	.byte	0x00, 0xf5, 0x21, 0x00


	//----- nvinfo : EIATTR_KPARAM_INFO
	.align		4
.L_17:
        /*0058*/ 	.byte	0x04, 0x17
        /*005a*/ 	.short	(.L_19 - .L_18)
.L_18:
        /*005c*/ 	.word	0x00000000
        /*0060*/ 	.short	0x0000
        /*0062*/ 	.short	0x0000
        /*0064*/ 	.byte	0x00, 0xf5, 0x21, 0x00


	//----- nvinfo : EIATTR_SPARSE_MMA_MASK
	.align		4
.L_19:
        /*0068*/ 	.byte	0x03, 0x50
        /*006a*/ 	.short	0x0000


	//----- nvinfo : EIATTR_MAXREG_COUNT
	.align		4
        /*006c*/ 	.byte	0x03, 0x1b
        /*006e*/ 	.short	0x00ff


	//----- nvinfo : EIATTR_NUM_BARRIERS
	.align		4
        /*0070*/ 	.byte	0x02, 0x4c
        /*0072*/ 	.byte	0x01
	.zero		1


	//----- nvinfo : EIATTR_MERCURY_ISA_VERSION
	.align		4
        /*0074*/ 	.byte	0x03, 0x5f
        /*0076*/ 	.short	0x0101


	//----- nvinfo : EIATTR_VRC_CTA_INIT_COUNT
	.align		4
        /*0078*/ 	.byte	0x02, 0x4a
	.zero		1
	.zero		1


	//----- nvinfo : EIATTR_EXIT_INSTR_OFFSETS
	.align		4
        /*007c*/ 	.byte	0x04, 0x1c
        /*007e*/ 	.short	(.L_21 - .L_20)


	//   ....[0]....
.L_20:
        /*0080*/ 	.word	0x00000760


	//----- nvinfo : EIATTR_CRS_STACK_SIZE
	.align		4
.L_21:
        /*0084*/ 	.byte	0x04, 0x1e
        /*0086*/ 	.short	(.L_23 - .L_22)
.L_22:
        /*0088*/ 	.word	0x00000000


	//----- nvinfo : EIATTR_CBANK_PARAM_SIZE
	.align		4
.L_23:
        /*008c*/ 	.byte	0x03, 0x19
        /*008e*/ 	.short	0x0030


	//----- nvinfo : EIATTR_PARAM_CBANK
	.align		4
        /*0090*/ 	.byte	0x04, 0x0a
        /*0092*/ 	.short	(.L_25 - .L_24)
	.align		4
.L_24:
        /*0094*/ 	.word	index@(.nv.constant0._Z19mma16816NaiveKernelPK6__halfS1_PS_mmm)
        /*0098*/ 	.short	0x0380
        /*009a*/ 	.short	0x0030


	//----- nvinfo : EIATTR_SW_WAR
	.align		4
.L_25:
        /*009c*/ 	.byte	0x04, 0x36
        /*009e*/ 	.short	(.L_27 - .L_26)
.L_26:
        /*00a0*/ 	.word	0x00000008
.L_27:


//--------------------- .nv.callgraph             --------------------------
	.section	.nv.callgraph,"",@"SHT_CUDA_CALLGRAPH"
	.align	4
	.sectionentsize	8
	.align		4
        /*0000*/ 	.word	0x00000000
	.align		4
        /*0004*/ 	.word	0xffffffff
	.align		4
        /*0008*/ 	.word	0x00000000
	.align		4
        /*000c*/ 	.word	0xfffffffe
	.align		4
        /*0010*/ 	.word	0x00000000
	.align		4
        /*0014*/ 	.word	0xfffffffd
	.align		4
        /*0018*/ 	.word	0x00000000
	.align		4
        /*001c*/ 	.word	0xfffffffc


//--------------------- .text._Z19mma16816NaiveKernelPK6__halfS1_PS_mmm --------------------------
	.section	.text._Z19mma16816NaiveKernelPK6__halfS1_PS_mmm,"ax",@progbits
	.align	128
        .global         _Z19mma16816NaiveKernelPK6__halfS1_PS_mmm
        .type           _Z19mma16816NaiveKernelPK6__halfS1_PS_mmm,@function
        .size           _Z19mma16816NaiveKernelPK6__halfS1_PS_mmm,(.L_x_3 - _Z19mma16816NaiveKernelPK6__halfS1_PS_mmm)
        .other          _Z19mma16816NaiveKernelPK6__halfS1_PS_mmm,@"STO_CUDA_ENTRY STV_DEFAULT"
_Z19mma16816NaiveKernelPK6__halfS1_PS_mmm:
.text._Z19mma16816NaiveKernelPK6__halfS1_PS_mmm:
[----:B------:R-:W0:Y:S01]  /*0000*/  LDC R1, c[0x0][0x37c] ;  /* 0x0000df00ff017b82 */ /* 0x000e220000000800 */
[----:B------:R-:W1:Y:S01]  /*0010*/  S2R R2, SR_TID.X ;  /* 0x0000000000027919 */ /* 0x000e620000002100 */
[----:B------:R-:W2:Y:S01]  /*0020*/  LDCU.64 UR4, c[0x0][0x3a8] ;  /* 0x00007500ff0477ac */ /* 0x000ea20008000a00 */
[----:B------:R-:W3:Y:S01]  /*0030*/  LDCU.64 UR6, c[0x0][0x380] ;  /* 0x00007000ff0677ac */ /* 0x000ee20008000a00 */
[----:B------:R-:W4:Y:S01]  /*0040*/  LDCU.64 UR8, c[0x0][0x358] ;  /* 0x00006b00ff0877ac */ /* 0x000f220008000a00 */
[----:B------:R-:W5:Y:S01]  /*0050*/  LDCU.64 UR10, c[0x0][0x390] ;  /* 0x00007200ff0a77ac */ /* 0x000f620008000a00 */
[C---:B-1----:R-:W-:Y:S01]  /*0060*/  LOP3.LUT R0, R2.reuse, 0x1f, RZ, 0xc0, !PT ;  /* 0x0000001f02007812 */ /* 0x042fe200078ec0ff */
[----:B------:R-:W-:-:S03]  /*0070*/  IMAD.SHL.U32 R3, R2, 0x10, RZ ;  /* 0x0000001002037824 */ /* 0x000fc600078e00ff */
[C---:B------:R-:W-:Y:S02]  /*0080*/  ISETP.GT.U32.AND P0, PT, R0.reuse, 0xf, PT ;  /* 0x0000000f0000780c */ /* 0x040fe40003f04070 */
[----:B------:R-:W-:Y:S02]  /*0090*/  SHF.R.U64 R14, R0, 0x1, RZ ;  /* 0x00000001000e7819 */ /* 0x000fe400000012ff */
[----:B------:R-:W-:-:S03]  /*00a0*/  LOP3.LUT R3, R3, 0x10, RZ, 0xc0, !PT ;  /* 0x0000001003037812 */ /* 0x000fc600078ec0ff */
[----:B--2---:R-:W-:-:S04]  /*00b0*/  IMAD.WIDE.U32 R4, R14, UR4, RZ ;  /* 0x000000040e047c25 */ /* 0x004fc8000f8e00ff */
[----:B------:R-:W-:Y:S02]  /*00c0*/  IMAD R5, R14, UR5, R5 ;  /* 0x000000050e057c24 */ /* 0x000fe4000f8e0205 */
[----:B------:R-:W1:Y:S01]  /*00d0*/  @!P0 LDC.64 R8, c[0x0][0x388] ;  /* 0x0000e200ff088b82 */ /* 0x000e620000000a00 */
[C---:B------:R-:W-:Y:S02]  /*00e0*/  IMAD.SHL.U32 R10, R4.reuse, 0x2, RZ ;  /* 0x00000002040a7824 */ /* 0x040fe400078e00ff */
[----:B------:R-:W-:-:S03]  /*00f0*/  SHF.L.U64.HI R12, R4, 0x1, R5 ;  /* 0x00000001040c7819 */ /* 0x000fc60000010205 */
[----:B---3--:R-:W-:-:S04]  /*0100*/  IADD3 R4, P1, P2, R3, UR6, R10 ;  /* 0x0000000603047c10 */ /* 0x008fc8000fa3e00a */
[----:B------:R-:W-:-:S06]  /*0110*/  IADD3.X R5, PT, PT, RZ, UR7, R12, P1, P2 ;  /* 0x00000007ff057c10 */ /* 0x000fcc0008fe440c */
[----:B----4-:R-:W2:Y:S01]  /*0120*/  LDG.E.128.CONSTANT R4, desc[UR8][R4.64] ;  /* 0x0000000804047981 */ /* 0x010ea2000c1e9d00 */
[----:B-1----:R-:W-:Y:S02]  /*0130*/  @!P0 IADD3 R8, P1, PT, R10, R8, RZ ;  /* 0x000000080a088210 */ /* 0x002fe40007f3e0ff */
[----:B------:R-:W-:-:S03]  /*0140*/  LOP3.LUT R10, R0, 0x1, RZ, 0xc0, !PT ;  /* 0x00000001000a7812 */ /* 0x000fc600078ec0ff */
[----:B------:R-:W-:Y:S01]  /*0150*/  @!P0 IMAD.X R9, R12, 0x1, R9, P1 ;  /* 0x000000010c098824 */ /* 0x000fe200008e0609 */
[----:B------:R-:W-:-:S04]  /*0160*/  @!P0 LEA R8, P1, R10, R8, 0x4 ;  /* 0x000000080a088211 */ /* 0x000fc800078220ff */
[----:B------:R-:W-:-:S06]  /*0170*/  @!P0 LEA.HI.X R9, R10, R9, RZ, 0x4, P1 ;  /* 0x000000090a098211 */ /* 0x000fcc00008f24ff */
[----:B------:R-:W3:Y:S01]  /*0180*/  @!P0 LDG.E.128.CONSTANT R8, desc[UR8][R8.64] ;  /* 0x0000000808088981 */ /* 0x000ee2000c1e9d00 */
[----:B------:R-:W-:-:S05]  /*0190*/  IMAD.SHL.U32 R12, R2, 0x40, RZ ;  /* 0x00000040020c7824 */ /* 0x000fca00078e00ff */
[----:B------:R-:W-:-:S04]  /*01a0*/  LOP3.LUT R12, R12, 0x7c0, RZ, 0xc0, !PT ;  /* 0x000007c00c0c7812 */ /* 0x000fc800078ec0ff */
[----:B-----5:R-:W-:-:S05]  /*01b0*/  IADD3 R20, P1, PT, R12, UR10, RZ ;  /* 0x0000000a0c147c10 */ /* 0x020fca000ff3e0ff */
[----:B------:R-:W-:-:S05]  /*01c0*/  IMAD.X R21, RZ, RZ, UR11, P1 ;  /* 0x0000000bff157e24 */ /* 0x000fca00088e06ff */
[----:B------:R-:W4:Y:S04]  /*01d0*/  LDG.E R13, desc[UR8][R20.64+0x2] ;  /* 0x00000208140d7981 */ /* 0x000f28000c1e1900 */
[----:B------:R-:W5:Y:S01]  /*01e0*/  LDG.E R12, desc[UR8][R20.64+0x4] ;  /* 0x00000408140c7981 */ /* 0x000f62000c1e1900 */
[----:B------:R-:W1:Y:S03]  /*01f0*/  S2UR UR6, SR_CgaCtaId ;  /* 0x00000000000679c3 */ /* 0x000e660000008800 */
[----:B------:R-:W4:Y:S04]  /*0200*/  LDG.E R18, desc[UR8][R20.64+0x10] ;  /* 0x0000100814127981 */ /* 0x000f28000c1e1900 */
[----:B------:R-:W4:Y:S01]  /*0210*/  LDG.E R19, desc[UR8][R20.64+0x12] ;  /* 0x0000120814137981 */ /* 0x000f22000c1e1900 */
[----:B------:R-:W-:Y:S01]  /*0220*/  UMOV UR4, 0x400 ;  /* 0x0000040000047882 */ /* 0x000fe20000000000 */
[----:B------:R-:W-:Y:S01]  /*0230*/  SHF.R.U32.HI R15, RZ, 0x1, R0 ;  /* 0x00000001ff0f7819 */ /* 0x000fe20000011600 */
[----:B-1----:R-:W-:-:S06]  /*0240*/  ULEA UR5, UR6, UR4, 0x18 ;  /* 0x0000000406057291 */ /* 0x002fcc000f8ec0ff */
[----:B------:R-:W-:Y:S02]  /*0250*/  LEA R24, R15, UR5, 0x5 ;  /* 0x000000050f187c11 */ /* 0x000fe4000f8e28ff */
[----:B------:R-:W0:Y:S03]  /*0260*/  LDG.E R15, desc[UR8][R20.64+0x6] ;  /* 0x00000608140f7981 */ /* 0x000e26000c1e1900 */
[----:B------:R-:W-:Y:S02]  /*0270*/  IMAD.IADD R24, R24, 0x1, R3 ;  /* 0x0000000118187824 */ /* 0x000fe400078e0203 */
[----:B------:R1:W4:Y:S01]  /*0280*/  LDG.E R3, desc[UR8][R20.64+0xc] ;  /* 0x00000c0814037981 */ /* 0x000322000c1e1900 */
[----:B------:R-:W-:Y:S01]  /*0290*/  UIADD3 UR5, UPT, UPT, UR4, 0x200, URZ ;  /* 0x0000020004057890 */ /* 0x000fe2000fffe0ff */
[----:B------:R-:W-:-:S03]  /*02a0*/  SHF.R.U32.HI R27, RZ, 0x1, R0 ;  /* 0x00000001ff1b7819 */ /* 0x000fc60000011600 */
[----:B------:R-:W-:Y:S01]  /*02b0*/  ULEA UR5, UR6, UR5, 0x18 ;  /* 0x0000000506057291 */ /* 0x000fe2000f8ec0ff */
[----:B------:R-:W-:-:S05]  /*02c0*/  IMAD.SHL.U32 R26, R2, 0x2, RZ ;  /* 0x00000002021a7824 */ /* 0x000fca00078e00ff */
[----:B-1----:R-:W-:Y:S01]  /*02d0*/  @!P0 LEA R21, R27, UR5, 0x5 ;  /* 0x000000051b158c11 */ /* 0x002fe2000f8e28ff */
[----:B------:R-:W-:Y:S02]  /*02e0*/  IMAD.SHL.U32 R23, R2, 0x20, RZ ;  /* 0x0000002002177824 */ /* 0x000fe400078e00ff */
[----:B------:R-:W-:Y:S02]  /*02f0*/  IMAD.SHL.U32 R25, R0, 0x20, RZ ;  /* 0x0000002000197824 */ /* 0x000fe400078e00ff */
[----:B------:R-:W-:Y:S01]  /*0300*/  IMAD.SHL.U32 R14, R14, 0x2, RZ ;  /* 0x000000020e0e7824 */ /* 0x000fe200078e00ff */
[----:B------:R-:W-:Y:S01]  /*0310*/  ULEA UR7, UR6, UR4, 0x18 ;  /* 0x0000000406077291 */ /* 0x000fe2000f8ec0ff */
[----:B------:R-:W-:Y:S02]  /*0320*/  LOP3.LUT R23, R23, 0x1e0, RZ, 0xc0, !PT ;  /* 0x000001e017177812 */ /* 0x000fe400078ec0ff */
[----:B------:R-:W-:Y:S02]  /*0330*/  LOP3.LUT R25, R25, 0xe0, RZ, 0xc0, !PT ;  /* 0x000000e019197812 */ /* 0x000fe400078ec0ff */
[----:B------:R-:W-:Y:S01]  /*0340*/  LOP3.LUT R14, R14, 0x10, RZ, 0xc0, !PT ;  /* 0x000000100e0e7812 */ /* 0x000fe200078ec0ff */
[----:B------:R-:W-:-:S04]  /*0350*/  UIADD3 UR4, UPT, UPT, UR4, 0x300, URZ ;  /* 0x0000030004047890 */ /* 0x000fc8000fffe0ff */
[----:B------:R-:W-:Y:S01]  /*0360*/  ULEA UR4, UR6, UR4, 0x18 ;  /* 0x0000000406047291 */ /* 0x000fe2000f8ec0ff */
[----:B------:R-:W-:Y:S01]  /*0370*/  BSSY.RECONVERGENT B0, `(.L_x_0) ;  /* 0x000003d000007945 */ /* 0x000fe20003800200 */
[----:B--2---:R1:W-:Y:S02]  /*0380*/  STS.128 [R24], R4 ;  /* 0x0000000418007388 */ /* 0x0043e40000000c00 */
[----:B-1----:R-:W-:Y:S02]  /*0390*/  LOP3.LUT R4, R2, 0x1, RZ, 0xc0, !PT ;  /* 0x0000000102047812 */ /* 0x002fe400078ec0ff */
[----:B------:R-:W-:-:S03]  /*03a0*/  LOP3.LUT R6, R26, 0x10, RZ, 0xc0, !PT ;  /* 0x000000101a067812 */ /* 0x000fc600078ec0ff */
[----:B------:R-:W-:-:S05]  /*03b0*/  @!P0 IMAD R26, R4, 0x10, R21 ;  /* 0x00000010041a8824 */ /* 0x000fca00078e0215 */
[----:B---3--:R-:W-:Y:S01]  /*03c0*/  @!P0 STS.128 [R26], R8 ;  /* 0x000000081a008388 */ /* 0x008fe20000000c00 */
[----:B------:R-:W-:Y:S01]  /*03d0*/  IADD3 R25, PT, PT, R6, UR5, R25 ;  /* 0x0000000506197c10 */ /* 0x000fe2000fffe019 */
[----:B------:R-:W-:Y:S01]  /*03e0*/  BAR.SYNC.DEFER_BLOCKING 0x0 ;  /* 0x0000000000007b1d */ /* 0x000fe20000010000 */
[----:B------:R-:W-:-:S05]  /*03f0*/  IADD3 R4, PT, PT, R14, UR7, R23 ;  /* 0x000000070e047c10 */ /* 0x000fca000fffe017 */
[----:B------:R-:W-:Y:S04]  /*0400*/  LDSM.16.M88.2 R24, [R25] ;  /* 0x000000001918783b */ /* 0x000fe80000000100 */
[----:B------:R-:W4:Y:S01]  /*0410*/  LDSM.16.M88.4 R4, [R4] ;  /* 0x000000000404783b */ /* 0x000f220000000200 */
[----:B-----5:R-:W-:Y:S01]  /*0420*/  IMAD.MOV.U32 R14, RZ, RZ, R12 ;  /* 0x000000ffff0e7224 */ /* 0x020fe200078e000c */
[----:B----4-:R-:W-:Y:S08]  /*0430*/  HMMA.1688.F16 R20, R4, R24, R12 ;  /* 0x000000180414723c */ /* 0x010ff0000000000c */
[----:B------:R-:W-:-:S12]  /*0440*/  HMMA.16816.F16 R18, R4, R16, R18 ;  /* 0x000000100412723c */ /* 0x000fd80000000812 */
[----:B------:R-:W-:Y:S01]  /*0450*/  HMMA.1688.F16 R22, R6, R22, R20 ;  /* 0x000000160616723c */ /* 0x000fe20000000014 */
[----:B------:R-:W-:Y:S02]  /*0460*/  IMAD.MOV.U32 R16, RZ, RZ, R25 ;  /* 0x000000ffff107224 */ /* 0x000fe400078e0019 */
[----:B------:R-:W-:-:S05]  /*0470*/  IMAD.MOV.U32 R12, RZ, RZ, R20 ;  /* 0x000000ffff0c7224 */ /* 0x000fca00078e0014 */
[----:B------:R-:W-:Y:S01]  /*0480*/  HMMA.16816.F16 R16, R4, R16, R18 ;  /* 0x000000100410723c */ /* 0x000fe20000000812 */
[----:B------:R-:W-:-:S10]  /*0490*/  IMAD.SHL.U32 R5, R0, 0x4, RZ ;  /* 0x0000000400057824 */ /* 0x000fd400078e00ff */
[----:B------:R-:W-:Y:S01]  /*04a0*/  IMAD.IADD R13, R20, 0x1, R22 ;  /* 0x00000001140d7824 */ /* 0x000fe200078e0216 */
[----:B------:R-:W-:-:S06]  /*04b0*/  LOP3.LUT R5, R5, 0x1c, RZ, 0xc0, !PT ;  /* 0x0000001c05057812 */ /* 0x000fcc00078ec0ff */
[----:B0-----:R-:W-:Y:S01]  /*04c0*/  HMMA.1688.F32 R12, R6, R1, R12 ;  /* 0x00000001060c723c */ /* 0x001fe2000000100c */
[----:B------:R-:W-:Y:S01]  /*04d0*/  BAR.SYNC.DEFER_BLOCKING 0x0 ;  /* 0x0000000000007b1d */ /* 0x000fe20000010000 */
[C---:B------:R-:W-:Y:S02]  /*04e0*/  ISETP.EQ.AND P3, PT, R5.reuse, 0x4, PT ;  /* 0x000000040500780c */ /* 0x040fe40003f62270 */
[C---:B------:R-:W-:Y:S01]  /*04f0*/  ISETP.EQ.AND P4, PT, R5.reuse, 0x8, PT ;  /* 0x000000080500780c */ /* 0x040fe20003f82270 */
[----:B------:R-:W-:Y:S01]  /*0500*/  IMAD.IADD R20, R20, 0x1, R17 ;  /* 0x0000000114147824 */ /* 0x000fe200078e0211 */
[C---:B------:R-:W-:Y:S02]  /*0510*/  ISETP.EQ.AND P2, PT, R5.reuse, RZ, PT ;  /* 0x000000ff0500720c */ /* 0x040fe40003f42270 */
[C---:B------:R-:W-:Y:S02]  /*0520*/  ISETP.EQ.AND P1, PT, R5.reuse, 0xc, PT ;  /* 0x0000000c0500780c */ /* 0x040fe40003f22270 */
[----:B------:R-:W-:-:S09]  /*0530*/  ISETP.EQ.AND P2, PT, R5, 0x10, PT ;  /* 0x000000100500780c */ /* 0x000fd20003f42270 */
[----:B------:R-:W-:-:S04]  /*0540*/  IMAD.IADD R12, R23, 0x1, R12 ;  /* 0x00000001170c7824 */ /* 0x000fc800078e020c */
[----:B------:R-:W-:Y:S01]  /*0550*/  @P3 IMAD.MOV.U32 R20, RZ, RZ, R12 ;  /* 0x000000ffff143224 */ /* 0x000fe200078e000c */
[C---:B------:R-:W-:Y:S01]  /*0560*/  ISETP.EQ.AND P3, PT, R5.reuse, 0x14, PT ;  /* 0x000000140500780c */ /* 0x040fe20003f62270 */
[----:B------:R-:W-:Y:S01]  /*0570*/  @P4 IMAD.MOV.U32 R20, RZ, RZ, R13 ;  /* 0x000000ffff144224 */ /* 0x000fe200078e000d */
[C---:B------:R-:W-:Y:S01]  /*0580*/  ISETP.EQ.AND P4, PT, R5.reuse, 0x18, PT ;  /* 0x000000180500780c */ /* 0x040fe20003f82270 */
[----:B------:R-:W-:Y:S01]  /*0590*/  @P1 IMAD.MOV.U32 R20, RZ, RZ, R16 ;  /* 0x000000ffff141224 */ /* 0x000fe200078e0010 */
[C---:B------:R-:W-:Y:S01]  /*05a0*/  ISETP.EQ.AND P1, PT, R5.reuse, 0x1c, PT ;  /* 0x0000001c0500780c */ /* 0x040fe20003f22270 */
[----:B------:R-:W-:Y:S01]  /*05b0*/  @P2 IMAD.MOV.U32 R20, RZ, RZ, R17 ;  /* 0x000000ffff142224 */ /* 0x000fe200078e0011 */
[----:B------:R-:W-:-:S07]  /*05c0*/  ISETP.EQ.AND P2, PT, R5, 0x20, PT ;  /* 0x000000200500780c */ /* 0x000fce0003f42270 */
[----:B------:R-:W-:Y:S01]  /*05d0*/  @P3 IMAD.MOV.U32 R20, RZ, RZ, R23 ;  /* 0x000000ffff143224 */ /* 0x000fe200078e0017 */
[----:B------:R-:W-:Y:S01]  /*05e0*/  ISETP.EQ.AND P3, PT, R5, 0x24, PT ;  /* 0x000000240500780c */ /* 0x000fe20003f62270 */
[----:B------:R-:W-:Y:S02]  /*05f0*/  @P4 IMAD.MOV.U32 R20, RZ, RZ, R3 ;  /* 0x000000ffff144224 */ /* 0x000fe400078e0003 */
[----:B------:R-:W-:Y:S02]  /*0600*/  IMAD.SHL.U32 R3, R2, 0x4, RZ ;  /* 0x0000000402037824 */ /* 0x000fe400078e00ff */
[----:B------:R-:W-:-:S03]  /*0610*/  IMAD.SHL.U32 R2, R0, 0x4, RZ ;  /* 0x0000000400027824 */ /* 0x000fc600078e00ff */
[----:B------:R-:W-:Y:S02]  /*0620*/  LOP3.LUT R3, R3, 0xc, RZ, 0xc0, !PT ;  /* 0x0000000c03037812 */ /* 0x000fe400078ec0ff */
[----:B------:R-:W-:Y:S01]  /*0630*/  LOP3.LUT R2, R2, 0x70, RZ, 0xc0, !PT ;  /* 0x0000007002027812 */ /* 0x000fe200078ec0ff */
[----:B------:R-:W-:Y:S02]  /*0640*/  @P1 IMAD.MOV.U32 R20, RZ, RZ, R18 ;  /* 0x000000ffff141224 */ /* 0x000fe400078e0012 */
[--C-:B------:R-:W-:Y:S01]  /*0650*/  @P2 IMAD.MOV.U32 R20, RZ, RZ, R1.reuse ;  /* 0x000000ffff142224 */ /* 0x100fe200078e0001 */
[----:B------:R-:W-:Y:S01]  /*0660*/  IADD3 R3, PT, PT, R3, UR4, R2 ;  /* 0x0000000403037c10 */ /* 0x000fe2000fffe002 */
[----:B------:R-:W-:-:S04]  /*0670*/  @P3 IMAD.MOV.U32 R20, RZ, RZ, R1 ;  /* 0x000000ffff143224 */ /* 0x000fc800078e0001 */
[----:B------:R0:W-:Y:S04]  /*0680*/  STS [R3+0x80], R12 ;  /* 0x0000800c03007388 */ /* 0x0001e80000000800 */
[----:B------:R0:W-:Y:S01]  /*0690*/  STS [R3], R20 ;  /* 0x0000001403007388 */ /* 0x0001e20000000800 */
[----:B------:R-:W-:Y:S06]  /*06a0*/  BAR.SYNC.DEFER_BLOCKING 0x0 ;  /* 0x0000000000007b1d */ /* 0x000fec0000010000 */
[----:B------:R-:W-:Y:S05]  /*06b0*/  @P0 BRA `(.L_x_1) ;  /* 0x0000000000200947 */ /* 0x000fea0003800000 */
[C---:B------:R-:W-:Y:S01]  /*06c0*/  LEA R6, R0.reuse, UR4, 0x4 ;  /* 0x0000000400067c11 */ /* 0x040fe2000f8e20ff */
[----:B------:R-:W0:Y:S04]  /*06d0*/  LDCU.64 UR6, c[0x0][0x3a0] ;  /* 0x00007400ff0677ac */ /* 0x000e280008000a00 */
[----:B------:R-:W1:Y:S01]  /*06e0*/  LDS.128 R8, [R6] ;  /* 0x0000000006087984 */ /* 0x000e620000000c00 */
[----:B0-----:R-:W-:-:S04]  /*06f0*/  IMAD.WIDE.U32 R2, R0, UR6, RZ ;  /* 0x0000000600027c25 */ /* 0x001fc8000f8e00ff */
[----:B------:R-:W-:Y:S01]  /*0700*/  IMAD R3, R0, UR7, R3 ;  /* 0x0000000700037c24 */ /* 0x000fe2000f8e0203 */
[----:B------:R-:W-:-:S04]  /*0710*/  LEA R4, P0, R2, UR10, 0x1 ;  /* 0x0000000a02047c11 */ /* 0x000fc8000f8008ff */
[----:B------:R-:W-:-:S05]  /*0720*/  LEA.HI.X R5, R2, UR11, R3, 0x1, P0 ;  /* 0x0000000b02057c11 */ /* 0x000fca00080f0c03 */
[----:B-1----:R1:W-:Y:S04]  /*0730*/  STG.E.128 desc[UR8][R4.64], R8 ;  /* 0x0000000804007986 */ /* 0x0023e8000c101d08 */
.L_x_1:
[----:B------:R-:W-:Y:S05]  /*0740*/  BSYNC.RECONVERGENT B0 ;  /* 0x0000000000007941 */ /* 0x000fea0003800200 */
.L_x_0:
[----:B------:R-:W-:Y:S06]  /*0750*/  BAR.SYNC.DEFER_BLOCKING 0x0 ;  /* 0x0000000000007b1d */ /* 0x000fec0000010000 */
[----:B------:R-:W-:Y:S05]  /*0760*/  EXIT ;  /* 0x000000000000794d */ /* 0x000fea0003800000 */
.L_x_2:
[----:B------:R-:W-:-:S00]  /*0770*/  BRA `(.L_x_2) ;  /* 0xfffffffc00fc7947 */ /* 0x000fc0000383ffff */
[----:B------:R-:W-:-:S00]  /*0780*/  NOP ;  /* 0x0000000000007918 */ /* 0x000fc00000000000 */
[----:B------:R-:W-:-:S00]  /*0790*/  NOP ;  /* 0x0000000000007918 */ /* 0x000fc00000000000 */
[----:B------:R-:W-:-:S00]  /*07a0*/  NOP ;  /* 0x0000000000007918 */ /* 0x000fc00000000000 */
[----:B------:R-:W-:-:S00]  /*07b0*/  NOP ;  /* 0x0000000000007918 */ /* 0x000fc00000000000 */
[----:B------:R-:W-:-:S00]  /*07c0*/  NOP ;  /* 0x0000000000007918 */ /* 0x000fc00000000000 */
[----:B------:R-:W-:-:S00]  /*07d0*/  NOP ;  /* 0x0000000000007918 */ /* 0x000fc00000000000 */
[----:B------:R-:W-:-:S00]  /*07e0*/  NOP ;  /* 0x0000000000007918 */ /* 0x000fc00000000000 */
[----:B------:R-:W-:-:S00]  /*07f0*/  NOP ;  /* 0x0000000000007918 */ /* 0x000fc00000000000 */
.L_x_3:


//--------------------- .nv.shared._Z19mma16816NaiveKernelPK6__halfS1_PS_mmm --------------------------
	.section	.nv.shared._Z19mma16816NaiveKernelPK6__halfS1_PS_mmm,"aw",@nobits
	.sectionflags	@""
	.align	2
.nv.shared._Z19mma16816NaiveKernelPK6__halfS1_PS_mmm:
	.zero		2048


//--------------------- .nv.shared.reserved.0     --------------------------
	.section	.nv.shared.reserved.0,"aw",@nobits
	.weak		__nv_reservedSMEM_offset_0_alias
	.size		__nv_reservedSMEM_offset_0_alias, 0, 64
	.other		__nv_reservedSMEM_offset_0_alias,@"STO_CUDA_RESERVED_SHARED STV_DEFAULT"
__nv_reservedSMEM_offset_0_alias:
	.zero		0
	.zero		64


//--------------------- .nv.constant0._Z19mma16816NaiveKernelPK6__halfS1_PS_mmm --------------------------
	.section	.nv.constant0._Z19mma16816NaiveKernelPK6__halfS1_PS_mmm,"a",@progbits
	.sectionflags	@""
	.align	4
.nv.constant0._Z19mma16816NaiveKernelPK6__halfS1_PS_mmm:
	.zero		944


//--------------------- SYMBOLS --------------------------

	.type		.nv.reservedSmem.offset0,@object
	.size		.nv.reservedSmem.offset0,0x4
	.type		.nv.reservedSmem.cap,@object
	.size		.nv.reservedSmem.cap,0x4
